







.version 7.0
.target sm_70
.address_size 64



.visible .entry _Z8multiplyiPiS_S_(
.param .u32 _Z8multiplyiPiS_S__param_0,
.param .u64 _Z8multiplyiPiS_S__param_1,
.param .u64 _Z8multiplyiPiS_S__param_2,
.param .u64 _Z8multiplyiPiS_S__param_3
)
{
.reg .pred %p<9>;
.reg .b32 %r<128>;
.reg .b64 %rd<55>;


ld.param.u32 %r34, [_Z8multiplyiPiS_S__param_0];
ld.param.u64 %rd11, [_Z8multiplyiPiS_S__param_1];
ld.param.u64 %rd12, [_Z8multiplyiPiS_S__param_2];
ld.param.u64 %rd13, [_Z8multiplyiPiS_S__param_3];
mov.u32 %r36, %ctaid.x;
mul.lo.s32 %r121, %r36, %r34;
add.s32 %r38, %r36, 1;
mul.lo.s32 %r39, %r38, %r34;
mov.u32 %r127, 0;
setp.ge.s32	%p1, %r121, %r39;
@%p1 bra BB0_10;

add.s32 %r44, %r34, -1;
shr.u32 %r45, %r44, 1;
add.s32 %r46, %r45, 1;
and.b32 %r43, %r46, 3;
mov.u32 %r48, %tid.x;
shl.b32 %r49, %r48, 1;
add.s32 %r50, %r49, %r34;
and.b32 %r51, %r36, 1;
setp.eq.s32	%p2, %r51, 0;
mov.u32 %r127, 0;
selp.u32	%r52, 1, 0, %p2;
add.s32 %r115, %r50, %r52;
add.s32 %r114, %r51, %r49;
setp.eq.s32	%p3, %r43, 0;
@%p3 bra BB0_7;

setp.eq.s32	%p4, %r43, 1;
@%p4 bra BB0_6;

setp.eq.s32	%p5, %r43, 2;
@%p5 bra BB0_5;

mul.lo.s32 %r54, %r36, %r34;
cvta.to.global.u64 %rd14, %rd11;
mul.wide.s32 %rd15, %r54, 4;
add.s64 %rd16, %rd14, %rd15;
add.s32 %r60, %r50, %r52;
cvta.to.global.u64 %rd17, %rd12;
mul.wide.s32 %rd18, %r60, 4;
add.s64 %rd19, %rd17, %rd18;
ld.global.u32 %r61, [%rd19];
ld.global.u32 %r62, [%rd16];
add.s32 %r63, %r51, %r49;
mul.wide.s32 %rd20, %r63, 4;
add.s64 %rd21, %rd17, %rd20;
ld.global.u32 %r64, [%rd21];
ld.global.u32 %r65, [%rd16+4];
mul.lo.s32 %r66, %r64, %r65;
mad.lo.s32 %r127, %r61, %r62, %r66;
shl.b32 %r67, %r34, 1;
add.s32 %r115, %r60, %r67;
add.s32 %r114, %r63, %r67;
add.s32 %r121, %r54, 2;

BB0_5:
cvta.to.global.u64 %rd22, %rd11;
mul.wide.s32 %rd23, %r121, 4;
add.s64 %rd24, %rd22, %rd23;
cvta.to.global.u64 %rd25, %rd12;
mul.wide.s32 %rd26, %r115, 4;
add.s64 %rd27, %rd25, %rd26;
ld.global.u32 %r68, [%rd27];
ld.global.u32 %r69, [%rd24];
mul.wide.s32 %rd28, %r114, 4;
add.s64 %rd29, %rd25, %rd28;
ld.global.u32 %r70, [%rd29];
ld.global.u32 %r71, [%rd24+4];
mad.lo.s32 %r72, %r68, %r69, %r127;
mad.lo.s32 %r127, %r70, %r71, %r72;
shl.b32 %r73, %r34, 1;
add.s32 %r115, %r115, %r73;
add.s32 %r114, %r114, %r73;
add.s32 %r121, %r121, 2;

BB0_6:
cvta.to.global.u64 %rd30, %rd11;
mul.wide.s32 %rd31, %r121, 4;
add.s64 %rd32, %rd30, %rd31;
cvta.to.global.u64 %rd33, %rd12;
mul.wide.s32 %rd34, %r115, 4;
add.s64 %rd35, %rd33, %rd34;
ld.global.u32 %r74, [%rd35];
ld.global.u32 %r75, [%rd32];
mul.wide.s32 %rd36, %r114, 4;
add.s64 %rd37, %rd33, %rd36;
ld.global.u32 %r76, [%rd37];
ld.global.u32 %r77, [%rd32+4];
mad.lo.s32 %r78, %r74, %r75, %r127;
mad.lo.s32 %r127, %r76, %r77, %r78;
shl.b32 %r79, %r34, 1;
add.s32 %r115, %r115, %r79;
add.s32 %r114, %r114, %r79;
add.s32 %r121, %r121, 2;

BB0_7:
setp.lt.u32	%p7, %r46, 4;
@%p7 bra BB0_10;

cvta.to.global.u64 %rd38, %rd11;
mul.wide.s32 %rd39, %r121, 4;
add.s64 %rd52, %rd38, %rd39;
cvta.to.global.u64 %rd40, %rd12;
mul.wide.s32 %rd41, %r115, 4;
add.s64 %rd53, %rd40, %rd41;
shl.b32 %r83, %r34, 1;
mul.wide.s32 %rd3, %r83, 4;
mul.wide.s32 %rd42, %r114, 4;
add.s64 %rd54, %rd40, %rd42;

BB0_9:
ld.global.u32 %r86, [%rd53];
ld.global.u32 %r87, [%rd52];
ld.global.u32 %r88, [%rd54];
ld.global.u32 %r89, [%rd52+4];
mad.lo.s32 %r90, %r86, %r87, %r127;
mad.lo.s32 %r91, %r88, %r89, %r90;
add.s64 %rd43, %rd53, %rd3;
ld.global.u32 %r92, [%rd43];
ld.global.u32 %r93, [%rd52+8];
add.s64 %rd44, %rd54, %rd3;
ld.global.u32 %r94, [%rd44];
ld.global.u32 %r95, [%rd52+12];
mad.lo.s32 %r96, %r92, %r93, %r91;
mad.lo.s32 %r97, %r94, %r95, %r96;
add.s64 %rd45, %rd43, %rd3;
ld.global.u32 %r98, [%rd45];
ld.global.u32 %r99, [%rd52+16];
add.s64 %rd46, %rd44, %rd3;
ld.global.u32 %r100, [%rd46];
ld.global.u32 %r101, [%rd52+20];
mad.lo.s32 %r102, %r98, %r99, %r97;
mad.lo.s32 %r103, %r100, %r101, %r102;
add.s64 %rd47, %rd45, %rd3;
add.s64 %rd53, %rd47, %rd3;
ld.global.u32 %r104, [%rd47];
ld.global.u32 %r105, [%rd52+24];
add.s64 %rd48, %rd46, %rd3;
add.s64 %rd54, %rd48, %rd3;
ld.global.u32 %r106, [%rd48];
ld.global.u32 %r107, [%rd52+28];
mad.lo.s32 %r108, %r104, %r105, %r103;
mad.lo.s32 %r127, %r106, %r107, %r108;
add.s64 %rd52, %rd52, 32;
add.s32 %r121, %r121, 8;
setp.lt.s32	%p8, %r121, %r39;
@%p8 bra BB0_9;

BB0_10:
mov.u32 %r110, %ntid.x;
mov.u32 %r111, %tid.x;
mad.lo.s32 %r112, %r110, %r36, %r111;
cvta.to.global.u64 %rd49, %rd13;
mul.wide.s32 %rd50, %r112, 4;
add.s64 %rd51, %rd49, %rd50;
st.global.u32 [%rd51], %r127;
ret;
}




// ===== COMPILED SASS (sm_100) =====

	.target	sm_100

	.elftype	@"ET_EXEC"


//--------------------- .note.nv.tkinfo           --------------------------
	.section	.note.nv.tkinfo,"",@"SHT_NOTE"
	.sectionflags	@"SHF_NOTE_NV_TKINFO"
	.tkinfo
        /*0018*/ 	.word	0x00000002
        /*0030*/ 	.string	""
        /*0030*/ 	.string	"ptxas"
        /*0030*/ 	.string	"Cuda compilation tools, release 13.0, V13.0.88"
        /*0030*/ 	.string	"Build cuda_13.0.r13.0/compiler.36424714_0"
        /*0030*/ 	.string	"-arch sm_100 "



//--------------------- .note.nv.cuinfo           --------------------------
	.section	.note.nv.cuinfo,"",@"SHT_NOTE"
	.sectionflags	@"SHF_NOTE_NV_CUINFO"
        /*0018*/ 	.short	0x0002
        /*001a*/ 	.short	0x0046
        /*001c*/ 	.short	0x0082
	.zero		2


//--------------------- .nv.info                  --------------------------
	.section	.nv.info,"",@"SHT_CUDA_INFO"
	.align	4


	//----- nvinfo : EIATTR_REGCOUNT
	.align		4
        /*0000*/ 	.byte	0x04, 0x2f
        /*0002*/ 	.short	(.L_1 - .L_0)
	.align		4
.L_0:
        /*0004*/ 	.word	index@(_Z8multiplyiPiS_S_)
        /*0008*/ 	.word	0x00000020


	//----- nvinfo : EIATTR_FRAME_SIZE
	.align		4
.L_1:
        /*000c*/ 	.byte	0x04, 0x11
        /*000e*/ 	.short	(.L_3 - .L_2)
	.align		4
.L_2:
        /*0010*/ 	.word	index@(_Z8multiplyiPiS_S_)
        /*0014*/ 	.word	0x00000000


	//----- nvinfo : EIATTR_MIN_STACK_SIZE
	.align		4
.L_3:
        /*0018*/ 	.byte	0x04, 0x12
        /*001a*/ 	.short	(.L_5 - .L_4)
	.align		4
.L_4:
        /*001c*/ 	.word	index@(_Z8multiplyiPiS_S_)
        /*0020*/ 	.word	0x00000000
.L_5:


//--------------------- .nv.compat                --------------------------
	.section	.nv.compat,"",@"SHT_CUDA_COMPAT_INFO"
	.align	4
        /*0000*/ 	.byte	0x02, 0x09, 0x00, 0x00, 0x02, 0x02, 0x01, 0x00, 0x02, 0x05, 0x05, 0x00, 0x03, 0x07, 0x01, 0x01
        /*0010*/ 	.byte	0x02, 0x03, 0x00, 0x00, 0x02, 0x06, 0x01, 0x00, 0x04, 0x0b, 0x08, 0x00, 0x09, 0x00, 0x00, 0x00
        /*0020*/ 	.byte	0x00, 0x00, 0x00, 0x00


//--------------------- .nv.info._Z8multiplyiPiS_S_ --------------------------
	.section	.nv.info._Z8multiplyiPiS_S_,"",@"SHT_CUDA_INFO"
	.sectionflags	@""
	.align	4


	//----- nvinfo : EIATTR_CUDA_API_VERSION
	.align		4
        /*0000*/ 	.byte	0x04, 0x37
        /*0002*/ 	.short	(.L_7 - .L_6)
.L_6:
        /*0004*/ 	.word	0x00000082


	//----- nvinfo : EIATTR_KPARAM_INFO
	.align		4
.L_7:
        /*0008*/ 	.byte	0x04, 0x17
        /*000a*/ 	.short	(.L_9 - .L_8)
.L_8:
        /*000c*/ 	.word	0x00000000
        /*0010*/ 	.short	0x0003
        /*0012*/ 	.short	0x0018
        /*0014*/ 	.byte	0x00, 0xf0, 0x21, 0x00


	//----- nvinfo : EIATTR_KPARAM_INFO
	.align		4
.L_9:
        /*0018*/ 	.byte	0x04, 0x17
        /*001a*/ 	.short	(.L_11 - .L_10)
.L_10:
        /*001c*/ 	.word	0x00000000
        /*0020*/ 	.short	0x0002
        /*0022*/ 	.short	0x0010
        /*0024*/ 	.byte	0x00, 0xf0, 0x21, 0x00


	//----- nvinfo : EIATTR_KPARAM_INFO
	.align		4
.L_11:
        /*0028*/ 	.byte	0x04, 0x17
        /*002a*/ 	.short	(.L_13 - .L_12)
.L_12:
        /*002c*/ 	.word	0x00000000
        /*0030*/ 	.short	0x0001
        /*0032*/ 	.short	0x0008
        /*0034*/ 	.byte	0x00, 0xf0, 0x21, 0x00


	//----- nvinfo : EIATTR_KPARAM_INFO
	.align		4
.L_13:
        /*0038*/ 	.byte	0x04, 0x17
        /*003a*/ 	.short	(.L_15 - .L_14)
.L_14:
        /*003c*/ 	.word	0x00000000
        /*0040*/ 	.short	0x0000
        /*0042*/ 	.short	0x0000
        /*0044*/ 	.byte	0x00, 0xf0, 0x11, 0x00


	//----- nvinfo : EIATTR_SPARSE_MMA_MASK
	.align		4
.L_15:
        /*0048*/ 	.byte	0x03, 0x50
        /*004a*/ 	.short	0x0000


	//----- nvinfo : EIATTR_MAXREG_COUNT
	.align		4
        /*004c*/ 	.byte	0x03, 0x1b
        /*004e*/ 	.short	0x00ff


	//----- nvinfo : EIATTR_MERCURY_ISA_VERSION
	.align		4
        /*0050*/ 	.byte	0x03, 0x5f
        /*0052*/ 	.short	0x0101


	//----- nvinfo : EIATTR_VRC_CTA_INIT_COUNT
	.align		4
        /*0054*/ 	.byte	0x02, 0x4a
	.zero		1
	.zero		1


	//----- nvinfo : EIATTR_EXIT_INSTR_OFFSETS
	.align		4
        /*0058*/ 	.byte	0x04, 0x1c
        /*005a*/ 	.short	(.L_17 - .L_16)


	//   ....[0]....
.L_16:
        /*005c*/ 	.word	0x00001420


	//----- nvinfo : EIATTR_CBANK_PARAM_SIZE
	.align		4
.L_17:
        /*0060*/ 	.byte	0x03, 0x19
        /*0062*/ 	.short	0x0020


	//----- nvinfo : EIATTR_PARAM_CBANK
	.align		4
        /*0064*/ 	.byte	0x04, 0x0a
        /*0066*/ 	.short	(.L_19 - .L_18)
	.align		4
.L_18:
        /*0068*/ 	.word	index@(.nv.constant0._Z8multiplyiPiS_S_)
        /*006c*/ 	.short	0x0380
        /*006e*/ 	.short	0x0020


	//----- nvinfo : EIATTR_SW_WAR
	.align		4
.L_19:
        /*0070*/ 	.byte	0x04, 0x36
        /*0072*/ 	.short	(.L_21 - .L_20)
.L_20:
        /*0074*/ 	.word	0x00000008
.L_21:


//--------------------- .nv.callgraph             --------------------------
	.section	.nv.callgraph,"",@"SHT_CUDA_CALLGRAPH"
	.align	4
	.sectionentsize	8
	.align		4
        /*0000*/ 	.word	0x00000000
	.align		4
        /*0004*/ 	.word	0xffffffff
	.align		4
        /*0008*/ 	.word	0x00000000
	.align		4
        /*000c*/ 	.word	0xfffffffe
	.align		4
        /*0010*/ 	.word	0x00000000
	.align		4
        /*0014*/ 	.word	0xfffffffd
	.align		4
        /*0018*/ 	.word	0x00000000
	.align		4
        /*001c*/ 	.word	0xfffffffc


//--------------------- .text._Z8multiplyiPiS_S_  --------------------------
	.section	.text._Z8multiplyiPiS_S_,"ax",@progbits
	.align	128
        .global         _Z8multiplyiPiS_S_
        .type           _Z8multiplyiPiS_S_,@function
        .size           _Z8multiplyiPiS_S_,(.L_x_7 - _Z8multiplyiPiS_S_)
        .other          _Z8multiplyiPiS_S_,@"STO_CUDA_ENTRY STV_DEFAULT"
_Z8multiplyiPiS_S_:
.text._Z8multiplyiPiS_S_:
[----:B------:R-:W-:Y:S08]  /*0000*/  LDC R1, c[0x0][0x37c] ;  /* 0x0000df00ff017b82 */ /* 0x000ff00000000800 */
[----:B------:R-:W0:Y:S01]  /*0010*/  S2UR UR8, SR_CTAID.X ;  /* 0x00000000000879c3 */ /* 0x000e220000002500 */
[----:B------:R-:W1:Y:S01]  /*0020*/  LDCU.64 UR6, c[0x0][0x358] ;  /* 0x00006b00ff0677ac */ /* 0x000e620008000a00 */
[----:B------:R-:W-:-:S06]  /*0030*/  HFMA2 R19, -RZ, RZ, 0, 0 ;  /* 0x00000000ff137431 */ /* 0x000fcc00000001ff */
[----:B------:R-:W2:Y:S01]  /*0040*/  LDC R2, c[0x0][0x380] ;  /* 0x0000e000ff027b82 */ /* 0x000ea20000000800 */
[----:B0-----:R-:W-:Y:S02]  /*0050*/  UIADD3 UR4, UPT, UPT, UR8, 0x1, URZ ;  /* 0x0000000108047890 */ /* 0x001fe4000fffe0ff */
[----:B--2---:R-:W-:-:S04]  /*0060*/  IMAD R3, R2, UR8, RZ ;  /* 0x0000000802037c24 */ /* 0x004fc8000f8e02ff */
[----:B------:R-:W-:-:S05]  /*0070*/  IMAD R0, R2, UR4, RZ ;  /* 0x0000000402007c24 */ /* 0x000fca000f8e02ff */
[----:B------:R-:W-:-:S13]  /*0080*/  ISETP.GE.AND P0, PT, R3, R0, PT ;  /* 0x000000000300720c */ /* 0x000fda0003f06270 */
[----:B-1----:R-:W-:Y:S05]  /*0090*/  @P0 BRA `(.L_x_0) ;  /* 0x0000001000c80947 */ /* 0x002fea0003800000 */
[----:B------:R-:W0:Y:S01]  /*00a0*/  S2R R17, SR_TID.X ;  /* 0x0000000000117919 */ /* 0x000e220000002100 */
[----:B------:R-:W-:Y:S01]  /*00b0*/  IADD3 R16, PT, PT, R2, -0x1, RZ ;  /* 0xffffffff02107810 */ /* 0x000fe20007ffe0ff */
[----:B------:R-:W-:Y:S01]  /*00c0*/  ULOP3.LUT UP0, UR4, UR8, 0x1, URZ, 0xc0, !UPT ;  /* 0x0000000108047892 */ /* 0x000fe2000f80c0ff */
[----:B------:R-:W-:Y:S02]  /*00d0*/  MOV R19, RZ ;  /* 0x000000ff00137202 */ /* 0x000fe40000000f00 */
[----:B------:R-:W-:Y:S01]  /*00e0*/  LEA.HI R16, R16, 0x1, RZ, 0x1f ;  /* 0x0000000110107811 */ /* 0x000fe200078ff8ff */
[----:B------:R-:W-:-:S03]  /*00f0*/  USEL UR5, URZ, 0x1, UP0 ;  /* 0x00000001ff057887 */ /* 0x000fc60008000000 */
[----:B------:R-:W-:Y:S02]  /*0100*/  LOP3.LUT P0, RZ, R16, 0x3, RZ, 0xc0, !PT ;  /* 0x0000000310ff7812 */ /* 0x000fe4000780c0ff */
[C---:B0-----:R-:W-:Y:S02]  /*0110*/  LEA R4, R17.reuse, R2, 0x1 ;  /* 0x0000000211047211 */ /* 0x041fe400078e08ff */
[----:B------:R-:W-:Y:S02]  /*0120*/  LEA R17, R17, UR4, 0x1 ;  /* 0x0000000411117c11 */ /* 0x000fe4000f8e08ff */
[----:B------:R-:W-:-:S04]  /*0130*/  IADD3 R13, PT, PT, R4, UR5, RZ ;  /* 0x00000005040d7c10 */ /* 0x000fc8000fffe0ff */
[----:B------:R-:W-:-:S03]  /*0140*/  MOV R23, R13 ;  /* 0x0000000d00177202 */ /* 0x000fc60000000f00 */
[----:B------:R-:W-:Y:S05]  /*0150*/  @!P0 BRA `(.L_x_1) ;  /* 0x0000000000b08947 */ /* 0x000fea0003800000 */
[----:B------:R-:W0:Y:S01]  /*0160*/  LDC.64 R4, c[0x0][0x390] ;  /* 0x0000e400ff047b82 */ /* 0x000e220000000a00 */
[----:B------:R-:W-:-:S04]  /*0170*/  LOP3.LUT R10, R16, 0x3, RZ, 0xc0, !PT ;  /* 0x00000003100a7812 */ /* 0x000fc800078ec0ff */
[----:B------:R-:W-:-:S03]  /*0180*/  ISETP.NE.AND P0, PT, R10, 0x1, PT ;  /* 0x000000010a00780c */ /* 0x000fc60003f05270 */
[----:B------:R-:W1:Y:S10]  /*0190*/  LDC.64 R6, c[0x0][0x388] ;  /* 0x0000e200ff067b82 */ /* 0x000e740000000a00 */
[----:B------:R-:W-:Y:S05]  /*01a0*/  @!P0 BRA `(.L_x_2) ;  /* 0x00000000006c8947 */ /* 0x000fea0003800000 */
[----:B------:R-:W2:Y:S01]  /*01b0*/  LDC.64 R8, c[0x0][0x390] ;  /* 0x0000e400ff087b82 */ /* 0x000ea20000000a00 */
[----:B------:R-:W-:-:S07]  /*01c0*/  ISETP.NE.AND P0, PT, R10, 0x2, PT ;  /* 0x000000020a00780c */ /* 0x000fce0003f05270 */
[----:B------:R-:W3:Y:S06]  /*01d0*/  LDC.64 R14, c[0x0][0x388] ;  /* 0x0000e200ff0e7b82 */ /* 0x000eec0000000a00 */
[C---:B------:R-:W-:Y:S01]  /*01e0*/  @P0 LEA R23, R2.reuse, R13, 0x1 ;  /* 0x0000000d02170211 */ /* 0x040fe200078e08ff */
[----:B--2---:R-:W-:Y:S01]  /*01f0*/  @P0 IMAD.WIDE R24, R17, 0x4, R8 ;  /* 0x0000000411180825 */ /* 0x004fe200078e0208 */
[----:B------:R-:W-:-:S03]  /*0200*/  @P0 LEA R17, R2, R17, 0x1 ;  /* 0x0000001102110211 */ /* 0x000fc600078e08ff */
[----:B------:R-:W-:Y:S02]  /*0210*/  @P0 IMAD.WIDE R20, R13, 0x4, R8 ;  /* 0x000000040d140825 */ /* 0x000fe400078e0208 */
[----:B------:R-:W2:Y:S02]  /*0220*/  @P0 LDG.E R25, desc[UR6][R24.64] ;  /* 0x0000000618190981 */ /* 0x000ea4000c1e1900 */
[C---:B---3--:R-:W-:Y:S01]  /*0230*/  @P0 IMAD.WIDE R10, R3.reuse, 0x4, R14 ;  /* 0x00000004030a0825 */ /* 0x048fe200078e020e */
[----:B------:R-:W-:Y:S01]  /*0240*/  @P0 IADD3 R3, PT, PT, R3, 0x2, RZ ;  /* 0x0000000203030810 */ /* 0x000fe20007ffe0ff */
[----:B------:R-:W3:Y:S02]  /*0250*/  @P0 LDG.E R20, desc[UR6][R20.64] ;  /* 0x0000000614140981 */ /* 0x000ee4000c1e1900 */
[----:B------:R-:W-:Y:S02]  /*0260*/  IMAD.WIDE R12, R23, 0x4, R8 ;  /* 0x00000004170c7825 */ /* 0x000fe400078e0208 */
[----:B------:R-:W2:Y:S02]  /*0270*/  @P0 LDG.E R18, desc[UR6][R10.64+0x4] ;  /* 0x000004060a120981 */ /* 0x000ea4000c1e1900 */
[----:B------:R-:W-:-:S02]  /*0280*/  IMAD.WIDE R14, R3, 0x4, R14 ;  /* 0x00000004030e7825 */ /* 0x000fc400078e020e */
[----:B------:R-:W3:Y:S02]  /*0290*/  @P0 LDG.E R27, desc[UR6][R10.64] ;  /* 0x000000060a1b0981 */ /* 0x000ee4000c1e1900 */
[----:B------:R-:W-:Y:S02]  /*02a0*/  IMAD.WIDE R8, R17, 0x4, R8 ;  /* 0x0000000411087825 */ /* 0x000fe400078e0208 */
[----:B------:R-:W4:Y:S04]  /*02b0*/  LDG.E R12, desc[UR6][R12.64] ;  /* 0x000000060c0c7981 */ /* 0x000f28000c1e1900 */
[----:B------:R-:W4:Y:S04]  /*02c0*/  LDG.E R22, desc[UR6][R14.64] ;  /* 0x000000060e167981 */ /* 0x000f28000c1e1900 */
[----:B------:R-:W5:Y:S04]  /*02d0*/  LDG.E R8, desc[UR6][R8.64] ;  /* 0x0000000608087981 */ /* 0x000f68000c1e1900 */
[----:B------:R-:W5:Y:S01]  /*02e0*/  LDG.E R29, desc[UR6][R14.64+0x4] ;  /* 0x000004060e1d7981 */ /* 0x000f62000c1e1900 */
[----:B------:R-:W-:-:S02]  /*02f0*/  LEA R23, R2, R23, 0x1 ;  /* 0x0000001702177211 */ /* 0x000fc400078e08ff */
[----:B------:R-:W-:Y:S02]  /*0300*/  LEA R17, R2, R17, 0x1 ;  /* 0x0000001102117211 */ /* 0x000fe400078e08ff */
[----:B------:R-:W-:Y:S01]  /*0310*/  IADD3 R3, PT, PT, R3, 0x2, RZ ;  /* 0x0000000203037810 */ /* 0x000fe20007ffe0ff */
[----:B--2---:R-:W-:-:S04]  /*0320*/  @P0 IMAD R18, R25, R18, RZ ;  /* 0x0000001219120224 */ /* 0x004fc800078e02ff */
[----:B---3--:R-:W-:-:S04]  /*0330*/  @P0 IMAD R19, R20, R27, R18 ;  /* 0x0000001b14130224 */ /* 0x008fc800078e0212 */
[----:B----4-:R-:W-:-:S04]  /*0340*/  IMAD R19, R12, R22, R19 ;  /* 0x000000160c137224 */ /* 0x010fc800078e0213 */
[----:B-----5:R-:W-:-:S07]  /*0350*/  IMAD R19, R8, R29, R19 ;  /* 0x0000001d08137224 */ /* 0x020fce00078e0213 */
.L_x_2:
[----:B0-----:R-:W-:-:S04]  /*0360*/  IMAD.WIDE R8, R23, 0x4, R4 ;  /* 0x0000000417087825 */ /* 0x001fc800078e0204 */
[----:B-1----:R-:W-:Y:S02]  /*0370*/  IMAD.WIDE R6, R3, 0x4, R6 ;  /* 0x0000000403067825 */ /* 0x002fe400078e0206 */
[----:B------:R-:W2:Y:S02]  /*0380*/  LDG.E R8, desc[UR6][R8.64] ;  /* 0x0000000608087981 */ /* 0x000ea4000c1e1900 */
[----:B------:R-:W-:Y:S02]  /*0390*/  IMAD.WIDE R4, R17, 0x4, R4 ;  /* 0x0000000411047825 */ /* 0x000fe400078e0204 */
[----:B------:R-:W2:Y:S04]  /*03a0*/  LDG.E R10, desc[UR6][R6.64] ;  /* 0x00000006060a7981 */ /* 0x000ea8000c1e1900 */
[----:B------:R-:W3:Y:S04]  /*03b0*/  LDG.E R4, desc[UR6][R4.64] ;  /* 0x0000000604047981 */ /* 0x000ee8000c1e1900 */
[----:B------:R-:W3:Y:S01]  /*03c0*/  LDG.E R11, desc[UR6][R6.64+0x4] ;  /* 0x00000406060b7981 */ /* 0x000ee2000c1e1900 */
[----:B------:R-:W-:-:S02]  /*03d0*/  LEA R23, R2, R23, 0x1 ;  /* 0x0000001702177211 */ /* 0x000fc400078e08ff */
[----:B------:R-:W-:Y:S02]  /*03e0*/  LEA R17, R2, R17, 0x1 ;  /* 0x0000001102117211 */ /* 0x000fe400078e08ff */
[----:B------:R-:W-:Y:S01]  /*03f0*/  IADD3 R3, PT, PT, R3, 0x2, RZ ;  /* 0x0000000203037810 */ /* 0x000fe20007ffe0ff */
[----:B--2---:R-:W-:-:S04]  /*0400*/  IMAD R10, R8, R10, R19 ;  /* 0x0000000a080a7224 */ /* 0x004fc800078e0213 */
[----:B---3--:R-:W-:-:S07]  /*0410*/  IMAD R19, R4, R11, R10 ;  /* 0x0000000b04137224 */ /* 0x008fce00078e020a */
.L_x_1:
[----:B------:R-:W-:-:S13]  /*0420*/  ISETP.GE.U32.AND P0, PT, R16, 0x4, PT ;  /* 0x000000041000780c */ /* 0x000fda0003f06070 */
[----:B------:R-:W-:Y:S05]  /*0430*/  @!P0 BRA `(.L_x_0) ;  /* 0x0000000c00e08947 */ /* 0x000fea0003800000 */
[----:B------:R-:W0:Y:S01]  /*0440*/  LDC.64 R10, c[0x0][0x390] ;  /* 0x0000e400ff0a7b82 */ /* 0x000e220000000a00 */
[----:B------:R-:W-:Y:S02]  /*0450*/  IADD3 R4, PT, PT, R0, -R3, RZ ;  /* 0x8000000300047210 */ /* 0x000fe40007ffe0ff */
[----:B------:R-:W-:Y:S02]  /*0460*/  SHF.L.U32 R2, R2, 0x1, RZ ;  /* 0x0000000102027819 */ /* 0x000fe400000006ff */
[----:B------:R-:W-:Y:S02]  /*0470*/  ISETP.GT.AND P1, PT, R4, 0x18, PT ;  /* 0x000000180400780c */ /* 0x000fe40003f24270 */
[----:B------:R-:W-:Y:S01]  /*0480*/  PLOP3.LUT P0, PT, PT, PT, PT, 0x80, 0x8 ;  /* 0x000000000008781c */ /* 0x000fe20003f0f070 */
[----:B------:R-:W1:Y:S01]  /*0490*/  LDC.64 R12, c[0x0][0x388] ;  /* 0x0000e200ff0c7b82 */ /* 0x000e620000000a00 */
[----:B0-----:R-:W-:-:S04]  /*04a0*/  IMAD.WIDE R8, R23, 0x4, R10 ;  /* 0x0000000417087825 */ /* 0x001fc800078e020a */
[----:B------:R-:W-:-:S04]  /*04b0*/  IMAD.WIDE R10, R17, 0x4, R10 ;  /* 0x00000004110a7825 */ /* 0x000fc800078e020a */
[----:B-1----:R-:W-:Y:S01]  /*04c0*/  IMAD.WIDE R12, R3, 0x4, R12 ;  /* 0x00000004030c7825 */ /* 0x002fe200078e020c */
[----:B------:R-:W-:Y:S06]  /*04d0*/  @!P1 BRA `(.L_x_3) ;  /* 0x00000008001c9947 */ /* 0x000fec0003800000 */
[----:B------:R-:W-:Y:S02]  /*04e0*/  PLOP3.LUT P0, PT, PT, PT, PT, 0x8, 0x80 ;  /* 0x000000000080781c */ /* 0x000fe40003f0e170 */
[----:B------:R-:W-:-:S11]  /*04f0*/  IADD3 R6, PT, PT, R0, -0x18, RZ ;  /* 0xffffffe800067810 */ /* 0x000fd60007ffe0ff */
.L_x_4:
[----:B------:R-:W2:Y:S04]  /*0500*/  LDG.E R25, desc[UR6][R8.64] ;  /* 0x0000000608197981 */ /* 0x000ea8000c1e1900 */
[----:B------:R-:W2:Y:S01]  /*0510*/  LDG.E R18, desc[UR6][R12.64] ;  /* 0x000000060c127981 */ /* 0x000ea2000c1e1900 */
[----:B------:R-:W-:-:S03]  /*0520*/  IMAD.WIDE R20, R2, 0x4, R8 ;  /* 0x0000000402147825 */ /* 0x000fc600078e0208 */
[----:B------:R-:W3:Y:S04]  /*0530*/  LDG.E R28, desc[UR6][R10.64] ;  /* 0x000000060a1c7981 */ /* 0x000ee8000c1e1900 */
[----:B------:R-:W3:Y:S01]  /*0540*/  LDG.E R27, desc[UR6][R12.64+0x4] ;  /* 0x000004060c1b7981 */ /* 0x000ee2000c1e1900 */
[----:B------:R-:W-:-:S03]  /*0550*/  IMAD.WIDE R16, R2, 0x4, R10 ;  /* 0x0000000402107825 */ /* 0x000fc600078e020a */
[----:B------:R-:W4:Y:S04]  /*0560*/  LDG.E R24, desc[UR6][R12.64+0x8] ;  /* 0x000008060c187981 */ /* 0x000f28000c1e1900 */
[----:B------:R-:W4:Y:S04]  /*0570*/  LDG.E R23, desc[UR6][R20.64] ;  /* 0x0000000614177981 */ /* 0x000f28000c1e1900 */
[----:B------:R-:W5:Y:S04]  /*0580*/  LDG.E R9, desc[UR6][R12.64+0xc] ;  /* 0x00000c060c097981 */ /* 0x000f68000c1e1900 */
[----:B------:R0:W5:Y:S01]  /*0590*/  LDG.E R4, desc[UR6][R16.64] ;  /* 0x0000000610047981 */ /* 0x000162000c1e1900 */
[----:B------:R-:W-:-:S03]  /*05a0*/  IMAD.WIDE R14, R2, 0x4, R20 ;  /* 0x00000004020e7825 */ /* 0x000fc600078e0214 */
[----:B------:R-:W5:Y:S04]  /*05b0*/  LDG.E R8, desc[UR6][R12.64+0x10] ;  /* 0x000010060c087981 */ /* 0x000f68000c1e1900 */
[----:B------:R1:W5:Y:S01]  /*05c0*/  LDG.E R7, desc[UR6][R14.64] ;  /* 0x000000060e077981 */ /* 0x000362000c1e1900 */
[----:B0-----:R-:W-:-:S03]  /*05d0*/  IMAD.WIDE R16, R2, 0x4, R16 ;  /* 0x0000000402107825 */ /* 0x001fc600078e0210 */
[----:B------:R-:W5:Y:S04]  /*05e0*/  LDG.E R22, desc[UR6][R12.64+0x14] ;  /* 0x000014060c167981 */ /* 0x000f68000c1e1900 */
[----:B------:R0:W5:Y:S01]  /*05f0*/  LDG.E R11, desc[UR6][R16.64] ;  /* 0x00000006100b7981 */ /* 0x000162000c1e1900 */
[----:B-1----:R-:W-:-:S03]  /*0600*/  IMAD.WIDE R14, R2, 0x4, R14 ;  /* 0x00000004020e7825 */ /* 0x002fc600078e020e */
[----:B------:R-:W5:Y:S04]  /*0610*/  LDG.E R10, desc[UR6][R12.64+0x18] ;  /* 0x000018060c0a7981 */ /* 0x000f68000c1e1900 */
[----:B------:R1:W5:Y:S01]  /*0620*/  LDG.E R5, desc[UR6][R14.64] ;  /* 0x000000060e057981 */ /* 0x000362000c1e1900 */
[----:B------:R-:W-:-:S03]  /*0630*/  IMAD.WIDE R20, R2, 0x4, R16 ;  /* 0x0000000402147825 */ /* 0x000fc600078e0210 */
[----:B------:R-:W5:Y:S01]  /*0640*/  LDG.E R26, desc[UR6][R12.64+0x1c] ;  /* 0x00001c060c1a7981 */ /* 0x000f62000c1e1900 */
[----:B0-----:R-:W-:-:S04]  /*0650*/  IMAD.WIDE R16, R2, 0x4, R20 ;  /* 0x0000000402107825 */ /* 0x001fc800078e0214 */
[----:B--2---:R-:W-:Y:S02]  /*0660*/  IMAD R29, R25, R18, R19 ;  /* 0x00000012191d7224 */ /* 0x004fe400078e0213 */
[----:B------:R-:W2:Y:S01]  /*0670*/  LDG.E R25, desc[UR6][R20.64] ;  /* 0x0000000614197981 */ /* 0x000ea2000c1e1900 */
[----:B------:R-:W-:-:S04]  /*0680*/  IMAD.WIDE R18, R2, 0x4, R14 ;  /* 0x0000000402127825 */ /* 0x000fc800078e020e */
[----:B---3--:R-:W-:Y:S02]  /*0690*/  IMAD R29, R28, R27, R29 ;  /* 0x0000001b1c1d7224 */ /* 0x008fe400078e021d */
[----:B------:R-:W3:Y:S04]  /*06a0*/  LDG.E R28, desc[UR6][R12.64+0x20] ;  /* 0x000020060c1c7981 */ /* 0x000ee8000c1e1900 */
[----:B------:R0:W3:Y:S01]  /*06b0*/  LDG.E R27, desc[UR6][R18.64] ;  /* 0x00000006121b7981 */ /* 0x0000e2000c1e1900 */
[----:B-1----:R-:W-:-:S03]  /*06c0*/  IMAD.WIDE R14, R2, 0x4, R18 ;  /* 0x00000004020e7825 */ /* 0x002fc600078e0212 */
[----:B------:R-:W3:Y:S01]  /*06d0*/  LDG.E R21, desc[UR6][R12.64+0x28] ;  /* 0x000028060c157981 */ /* 0x000ee2000c1e1900 */
[----:B----4-:R-:W-:-:S03]  /*06e0*/  IMAD R29, R23, R24, R29 ;  /* 0x00000018171d7224 */ /* 0x010fc600078e021d */
[----:B------:R-:W4:Y:S04]  /*06f0*/  LDG.E R23, desc[UR6][R12.64+0x24] ;  /* 0x000024060c177981 */ /* 0x000f28000c1e1900 */
[----:B------:R1:W4:Y:S01]  /*0700*/  LDG.E R24, desc[UR6][R16.64] ;  /* 0x0000000610187981 */ /* 0x000322000c1e1900 */
[----:B-----5:R-:W-:-:S03]  /*0710*/  IMAD R9, R4, R9, R29 ;  /* 0x0000000904097224 */ /* 0x020fc600078e021d */
[----:B------:R5:W4:Y:S01]  /*0720*/  LDG.E R4, desc[UR6][R14.64] ;  /* 0x000000060e047981 */ /* 0x000b22000c1e1900 */
[----:B------:R-:W-:Y:S02]  /*0730*/  IMAD R7, R7, R8, R9 ;  /* 0x0000000807077224 */ /* 0x000fe400078e0209 */
[----:B------:R-:W-:-:S04]  /*0740*/  IMAD.WIDE R8, R2, 0x4, R16 ;  /* 0x0000000402087825 */ /* 0x000fc800078e0210 */
[----:B0-----:R-:W-:Y:S01]  /*0750*/  IMAD.WIDE R18, R2, 0x4, R14 ;  /* 0x0000000402127825 */ /* 0x001fe200078e020e */
[----:B------:R0:W4:Y:S03]  /*0760*/  LDG.E R20, desc[UR6][R8.64] ;  /* 0x0000000608147981 */ /* 0x000126000c1e1900 */
[----:B------:R-:W-:Y:S01]  /*0770*/  IMAD R11, R11, R22, R7 ;  /* 0x000000160b0b7224 */ /* 0x000fe200078e0207 */
[----:B------:R-:W4:Y:S04]  /*0780*/  LDG.E R29, desc[UR6][R18.64] ;  /* 0x00000006121d7981 */ /* 0x000f28000c1e1900 */
[----:B------:R-:W4:Y:S01]  /*0790*/  LDG.E R7, desc[UR6][R12.64+0x2c] ;  /* 0x00002c060c077981 */ /* 0x000f22000c1e1900 */
[----:B-1----:R-:W-:-:S02]  /*07a0*/  IMAD R16, R5, R10, R11 ;  /* 0x0000000a05107224 */ /* 0x002fc400078e020b */
[C---:B------:R-:W-:Y:S01]  /*07b0*/  IMAD.WIDE R10, R2.reuse, 0x4, R8 ;  /* 0x00000004020a7825 */ /* 0x040fe200078e0208 */
[----:B------:R-:W4:Y:S03]  /*07c0*/  LDG.E R5, desc[UR6][R12.64+0x30] ;  /* 0x000030060c057981 */ /* 0x000f26000c1e1900 */
[C---:B-----5:R-:W-:Y:S01]  /*07d0*/  IMAD.WIDE R14, R2.reuse, 0x4, R18 ;  /* 0x00000004020e7825 */ /* 0x060fe200078e0212 */
[----:B------:R-:W5:Y:S04]  /*07e0*/  LDG.E R22, desc[UR6][R12.64+0x34] ;  /* 0x000034060c167981 */ /* 0x000f68000c1e1900 */
[----:B------:R3:W5:Y:S01]  /*07f0*/  LDG.E R19, desc[UR6][R10.64] ;  /* 0x000000060a137981 */ /* 0x000762000c1e1900 */
[----:B0-----:R-:W-:-:S04]  /*0800*/  IMAD.WIDE R8, R2, 0x4, R10 ;  /* 0x0000000402087825 */ /* 0x001fc800078e020a */
[----:B--2---:R-:W-:Y:S02]  /*0810*/  IMAD R16, R25, R26, R16 ;  /* 0x0000001a19107224 */ /* 0x004fe400078e0210 */
[----:B------:R-:W2:Y:S04]  /*0820*/  LDG.E R26, desc[UR6][R12.64+0x38] ;  /* 0x000038060c1a7981 */ /* 0x000ea8000c1e1900 */
[----:B------:R0:W2:Y:S01]  /*0830*/  LDG.E R25, desc[UR6][R14.64] ;  /* 0x000000060e197981 */ /* 0x0000a2000c1e1900 */
[----:B---3--:R-:W-:Y:S02]  /*0840*/  IMAD R10, R27, R28, R16 ;  /* 0x0000001c1b0a7224 */ /* 0x008fe400078e0210 */
[----:B------:R-:W-:Y:S01]  /*0850*/  IMAD.WIDE R16, R2, 0x4, R14 ;  /* 0x0000000402107825 */ /* 0x000fe200078e020e */
[----:B------:R-:W3:Y:S04]  /*0860*/  LDG.E R28, desc[UR6][R12.64+0x3c] ;  /* 0x00003c060c1c7981 */ /* 0x000ee8000c1e1900 */
[----:B------:R1:W3:Y:S04]  /*0870*/  LDG.E R27, desc[UR6][R8.64] ;  /* 0x00000006081b7981 */ /* 0x0002e8000c1e1900 */
[----:B------:R-:W3:Y:S01]  /*0880*/  LDG.E R18, desc[UR6][R16.64] ;  /* 0x0000000610127981 */ /* 0x000ee2000c1e1900 */
[----:B----4-:R-:W-:-:S02]  /*0890*/  IMAD R24, R24, R23, R10 ;  /* 0x0000001718187224 */ /* 0x010fc400078e020a */
[----:B------:R-:W-:Y:S01]  /*08a0*/  IMAD.WIDE R10, R2, 0x4, R8 ;  /* 0x00000004020a7825 */ /* 0x000fe200078e0208 */
[----:B------:R-:W4:Y:S03]  /*08b0*/  LDG.E R23, desc[UR6][R12.64+0x40] ;  /* 0x000040060c177981 */ /* 0x000f26000c1e1900 */
[----:B------:R-:W-:Y:S02]  /*08c0*/  IMAD R4, R4, R21, R24 ;  /* 0x0000001504047224 */ /* 0x000fe400078e0218 */
[----:B------:R-:W4:Y:S04]  /*08d0*/  LDG.E R21, desc[UR6][R12.64+0x44] ;  /* 0x000044060c157981 */ /* 0x000f28000c1e1900 */
[----:B------:R5:W4:Y:S01]  /*08e0*/  LDG.E R24, desc[UR6][R10.64] ;  /* 0x000000060a187981 */ /* 0x000b22000c1e1900 */
[----:B0-----:R-:W-:-:S04]  /*08f0*/  IMAD.WIDE R14, R2, 0x4, R16 ;  /* 0x00000004020e7825 */ /* 0x001fc800078e0210 */
[----:B------:R-:W-:Y:S02]  /*0900*/  IMAD R4, R20, R7, R4 ;  /* 0x0000000714047224 */ /* 0x000fe400078e0204 */
[----:B------:R-:W4:Y:S02]  /*0910*/  LDG.E R7, desc[UR6][R12.64+0x48] ;  /* 0x000048060c077981 */ /* 0x000f24000c1e1900 */
[----:B------:R-:W-:Y:S02]  /*0920*/  IMAD R29, R29, R5, R4 ;  /* 0x000000051d1d7224 */ /* 0x000fe400078e0204 */
[C---:B------:R-:W-:Y:S01]  /*0930*/  IMAD.WIDE R4, R2.reuse, 0x4, R10 ;  /* 0x0000000402047825 */ /* 0x040fe200078e020a */
[----:B------:R-:W4:Y:S03]  /*0940*/  LDG.E R20, desc[UR6][R14.64] ;  /* 0x000000060e147981 */ /* 0x000f26000c1e1900 */
[----:B-1----:R-:W-:-:S04]  /*0950*/  IMAD.WIDE R8, R2, 0x4, R14 ;  /* 0x0000000402087825 */ /* 0x002fc800078e020e */
[----:B-----5:R-:W-:Y:S02]  /*0960*/  IMAD R29, R19, R22, R29 ;  /* 0x00000016131d7224 */ /* 0x020fe400078e021d */
[----:B------:R-:W5:Y:S04]  /*0970*/  LDG.E R19, desc[UR6][R12.64+0x4c] ;  /* 0x00004c060c137981 */ /* 0x000f68000c1e1900 */
[----:B------:R0:W5:Y:S01]  /*0980*/  LDG.E R22, desc[UR6][R4.64] ;  /* 0x0000000604167981 */ /* 0x000162000c1e1900 */
[----:B------:R-:W-:-:S05]  /*0990*/  IMAD.WIDE R10, R2, 0x4, R4 ;  /* 0x00000004020a7825 */ /* 0x000fca00078e0204 */
[----:B------:R-:W5:Y:S01]  /*09a0*/  LDG.E R14, desc[UR6][R10.64] ;  /* 0x000000060a0e7981 */ /* 0x000f62000c1e1900 */
[----:B------:R-:W-:-:S04]  /*09b0*/  IMAD.WIDE R16, R2, 0x4, R8 ;  /* 0x0000000402107825 */ /* 0x000fc800078e0208 */
[----:B0-----:R-:W-:-:S04]  /*09c0*/  IMAD.WIDE R4, R2, 0x4, R10 ;  /* 0x0000000402047825 */ /* 0x001fc800078e020a */
[----:B--2---:R-:W-:Y:S02]  /*09d0*/  IMAD R15, R25, R26, R29 ;  /* 0x0000001a190f7224 */ /* 0x004fe400078e021d */
[----:B------:R-:W2:Y:S04]  /*09e0*/  LDG.E R25, desc[UR6][R12.64+0x50] ;  /* 0x000050060c197981 */ /* 0x000ea8000c1e1900 */
[----:B------:R0:W2:Y:S04]  /*09f0*/  LDG.E R26, desc[UR6][R8.64] ;  /* 0x00000006081a7981 */ /* 0x0000a8000c1e1900 */
[----:B------:R-:W2:Y:S01]  /*0a00*/  LDG.E R29, desc[UR6][R12.64+0x54] ;  /* 0x000054060c1d7981 */ /* 0x000ea2000c1e1900 */
[----:B---3--:R-:W-:-:S03]  /*0a10*/  IMAD R27, R27, R28, R15 ;  /* 0x0000001c1b1b7224 */ /* 0x008fc600078e020f */
[----:B------:R-:W3:Y:S04]  /*0a20*/  LDG.E R15, desc[UR6][R12.64+0x58] ;  /* 0x000058060c0f7981 */ /* 0x000ee8000c1e1900 */
[----:B------:R1:W3:Y:S01]  /*0a30*/  LDG.E R28, desc[UR6][R16.64] ;  /* 0x00000006101c7981 */ /* 0x0002e2000c1e1900 */
[----:B0-----:R-:W-:-:S04]  /*0a40*/  IMAD.WIDE R8, R2, 0x4, R16 ;  /* 0x0000000402087825 */ /* 0x001fc800078e0210 */
[----:B----4-:R-:W-:Y:S02]  /*0a50*/  IMAD R27, R18, R23, R27 ;  /* 0x00000017121b7224 */ /* 0x010fe400078e021b */
[----:B------:R-:W4:Y:S04]  /*0a60*/  LDG.E R18, desc[UR6][R12.64+0x5c] ;  /* 0x00005c060c127981 */ /* 0x000f28000c1e1900 */
[----:B------:R0:W4:Y:S01]  /*0a70*/  LDG.E R23, desc[UR6][R4.64] ;  /* 0x0000000604177981 */ /* 0x000122000c1e1900 */
[----:B------:R-:W-:-:S03]  /*0a80*/  IMAD R27, R24, R21, R27 ;  /* 0x00000015181b7224 */ /* 0x000fc600078e021b */
[----:B------:R-:W4:Y:S04]  /*0a90*/  LDG.E R24, desc[UR6][R12.64+0x60] ;  /* 0x000060060c187981 */ /* 0x000f28000c1e1900 */
[----:B------:R5:W4:Y:S01]  /*0aa0*/  LDG.E R21, desc[UR6][R8.64] ;  /* 0x0000000608157981 */ /* 0x000b22000c1e1900 */
[----:B------:R-:W-:-:S04]  /*0ab0*/  IMAD.WIDE R10, R2, 0x4, R4 ;  /* 0x00000004020a7825 */ /* 0x000fc800078e0204 */
[----:B------:R-:W-:Y:S02]  /*0ac0*/  IMAD R7, R20, R7, R27 ;  /* 0x0000000714077224 */ /* 0x000fe400078e021b */
[C---:B-1----:R-:W-:Y:S01]  /*0ad0*/  IMAD.WIDE R16, R2.reuse, 0x4, R8 ;  /* 0x0000000402107825 */ /* 0x042fe200078e0208 */
[----:B------:R1:W4:Y:S03]  /*0ae0*/  LDG.E R20, desc[UR6][R10.64] ;  /* 0x000000060a147981 */ /* 0x000326000c1e1900 */
[----:B0-----:R-:W-:Y:S01]  /*0af0*/  IMAD.WIDE R4, R2, 0x4, R10 ;  /* 0x0000000402047825 */ /* 0x001fe200078e020a */
[----:B------:R-:W4:Y:S03]  /*0b00*/  LDG.E R27, desc[UR6][R12.64+0x70] ;  /* 0x000070060c1b7981 */ /* 0x000f26000c1e1900 */
[----:B-----5:R-:W-:-:S02]  /*0b10*/  IMAD R19, R22, R19, R7 ;  /* 0x0000001316137224 */ /* 0x020fc400078e0207 */
[----:B------:R-:W5:Y:S01]  /*0b20*/  LDG.E R7, desc[UR6][R12.64+0x64] ;  /* 0x000064060c077981 */ /* 0x000f62000c1e1900 */
[----:B------:R-:W-:-:S03]  /*0b30*/  IMAD.WIDE R8, R2, 0x4, R16 ;  /* 0x0000000402087825 */ /* 0x000fc600078e0210 */
[----:B------:R3:W5:Y:S01]  /*0b40*/  LDG.E R22, desc[UR6][R16.64] ;  /* 0x0000000610167981 */ /* 0x000762000c1e1900 */
[----:B-1----:R-:W-:-:S05]  /*0b50*/  IMAD.WIDE R10, R2, 0x4, R4 ;  /* 0x00000004020a7825 */ /* 0x002fca00078e0204 */
[----:B------:R-:W5:Y:S01]  /*0b60*/  LDG.E R17, desc[UR6][R10.64] ;  /* 0x000000060a117981 */ /* 0x000f62000c1e1900 */
[----:B--2---:R-:W-:-:S03]  /*0b70*/  IMAD R25, R26, R25, R19 ;  /* 0x000000191a197224 */ /* 0x004fc600078e0213 */
[----:B------:R-:W2:Y:S01]  /*0b80*/  LDG.E R19, desc[UR6][R12.64+0x68] ;  /* 0x000068060c137981 */ /* 0x000ea2000c1e1900 */
[----:B------:R-:W-:-:S03]  /*0b90*/  IMAD R14, R14, R29, R25 ;  /* 0x0000001d0e0e7224 */ /* 0x000fc600078e0219 */
[----:B------:R-:W2:Y:S04]  /*0ba0*/  LDG.E R25, desc[UR6][R12.64+0x6c] ;  /* 0x00006c060c197981 */ /* 0x000ea8000c1e1900 */
[----:B------:R0:W2:Y:S04]  /*0bb0*/  LDG.E R26, desc[UR6][R4.64] ;  /* 0x00000006041a7981 */ /* 0x0000a8000c1e1900 */
[----:B------:R-:W2:Y:S01]  /*0bc0*/  LDG.E R29, desc[UR6][R8.64] ;  /* 0x00000006081d7981 */ /* 0x000ea2000c1e1900 */
[----:B---3--:R-:W-:Y:S02]  /*0bd0*/  IMAD R16, R28, R15, R14 ;  /* 0x0000000f1c107224 */ /* 0x008fe400078e020e */
[C---:B------:R-:W-:Y:S01]  /*0be0*/  IMAD.WIDE R14, R2.reuse, 0x4, R8 ;  /* 0x00000004020e7825 */ /* 0x040fe200078e0208 */
[----:B------:R-:W3:Y:S03]  /*0bf0*/  LDG.E R28, desc[UR6][R12.64+0x74] ;  /* 0x000074060c1c7981 */ /* 0x000ee6000c1e1900 */
[----:B0-----:R-:W-:-:S04]  /*0c00*/  IMAD.WIDE R4, R2, 0x4, R10 ;  /* 0x0000000402047825 */ /* 0x001fc800078e020a */
[----:B----4-:R-:W-:Y:S02]  /*0c10*/  IMAD R18, R23, R18, R16 ;  /* 0x0000001217127224 */ /* 0x010fe400078e0210 */
[----:B------:R-:W4:Y:S04]  /*0c20*/  LDG.E R23, desc[UR6][R12.64+0x78] ;  /* 0x000078060c177981 */ /* 0x000f28000c1e1900 */
[----:B------:R-:W4:Y:S01]  /*0c30*/  LDG.E R16, desc[UR6][R14.64] ;  /* 0x000000060e107981 */ /* 0x000f22000c1e1900 */
[----:B------:R-:W-:-:S03]  /*0c40*/  IMAD R24, R21, R24, R18 ;  /* 0x0000001815187224 */ /* 0x000fc600078e0212 */
[----:B------:R0:W4:Y:S04]  /*0c50*/  LDG.E R18, desc[UR6][R12.64+0x7c] ;  /* 0x00007c060c127981 */ /* 0x000128000c1e1900 */
[----:B------:R-:W4:Y:S01]  /*0c60*/  LDG.E R21, desc[UR6][R4.64] ;  /* 0x0000000604157981 */ /* 0x000f22000c1e1900 */
[----:B------:R-:W-:-:S04]  /*0c70*/  IADD3 R3, PT, PT, R3, 0x20, RZ ;  /* 0x0000002003037810 */ /* 0x000fc80007ffe0ff */
[----:B------:R-:W-:Y:S01]  /*0c80*/  ISETP.GE.AND P1, PT, R3, R6, PT ;  /* 0x000000060300720c */ /* 0x000fe20003f26270 */
[----:B-----5:R-:W-:Y:S01]  /*0c90*/  IMAD R7, R20, R7, R24 ;  /* 0x0000000714077224 */ /* 0x020fe200078e0218 */
[----:B0-----:R-:W-:Y:S01]  /*0ca0*/  IADD3 R12, P2, PT, R12, 0x80, RZ ;  /* 0x000000800c0c7810 */ /* 0x001fe20007f5e0ff */
[----:B------:R-:W-:-:S03]  /*0cb0*/  IMAD.WIDE R8, R2, 0x4, R14 ;  /* 0x0000000402087825 */ /* 0x000fc600078e020e */
[----:B------:R-:W-:Y:S01]  /*0cc0*/  IADD3.X R13, PT, PT, RZ, R13, RZ, P2, !PT ;  /* 0x0000000dff0d7210 */ /* 0x000fe200017fe4ff */
[----:B------:R-:W-:-:S04]  /*0cd0*/  IMAD.WIDE R10, R2, 0x4, R4 ;  /* 0x00000004020a7825 */ /* 0x000fc800078e0204 */
[----:B--2---:R-:W-:-:S04]  /*0ce0*/  IMAD R7, R22, R19, R7 ;  /* 0x0000001316077224 */ /* 0x004fc800078e0207 */
[----:B------:R-:W-:-:S04]  /*0cf0*/  IMAD R26, R26, R25, R7 ;  /* 0x000000191a1a7224 */ /* 0x000fc800078e0207 */
[----:B------:R-:W-:-:S04]  /*0d00*/  IMAD R26, R29, R27, R26 ;  /* 0x0000001b1d1a7224 */ /* 0x000fc800078e021a */
[----:B---3--:R-:W-:-:S04]  /*0d10*/  IMAD R17, R17, R28, R26 ;  /* 0x0000001c11117224 */ /* 0x008fc800078e021a */
[----:B----4-:R-:W-:-:S04]  /*0d20*/  IMAD R16, R16, R23, R17 ;  /* 0x0000001710107224 */ /* 0x010fc800078e0211 */
[----:B------:R-:W-:Y:S01]  /*0d30*/  IMAD R19, R21, R18, R16 ;  /* 0x0000001215137224 */ /* 0x000fe200078e0210 */
[----:B------:R-:W-:Y:S06]  /*0d40*/  @!P1 BRA `(.L_x_4) ;  /* 0xfffffff400ec9947 */ /* 0x000fec000383ffff */
.L_x_3:
[----:B------:R-:W-:-:S04]  /*0d50*/  IADD3 R4, PT, PT, R0, -R3, RZ ;  /* 0x8000000300047210 */ /* 0x000fc80007ffe0ff */
[----:B------:R-:W-:-:S13]  /*0d60*/  ISETP.GT.AND P1, PT, R4, 0x8, PT ;  /* 0x000000080400780c */ /* 0x000fda0003f24270 */
[----:B------:R-:W-:Y:S05]  /*0d70*/  @!P1 BRA `(.L_x_5) ;  /* 0x0000000400109947 */ /* 0x000fea0003800000 */
[----:B------:R-:W2:Y:S01]  /*0d80*/  LDG.E R28, desc[UR6][R8.64] ;  /* 0x00000006081c7981 */ /* 0x000ea2000c1e1900 */
[----:B------:R-:W-:-:S03]  /*0d90*/  IMAD.WIDE R14, R2, 0x4, R8 ;  /* 0x00000004020e7825 */ /* 0x000fc600078e0208 */
        /* <DEDUP_REMOVED lines=8> */
[----:B------:R0:W5:Y:S04]  /*0e20*/  LDG.E R7, desc[UR6][R20.64] ;  /* 0x0000000614077981 */ /* 0x000168000c1e1900 */
[----:B------:R-:W5:Y:S04]  /*0e30*/  LDG.E R8, desc[UR6][R12.64+0x10] ;  /* 0x000010060c087981 */ /* 0x000f68000c1e1900 */
[----:B------:R1:W5:Y:S01]  /*0e40*/  LDG.E R9, desc[UR6][R16.64] ;  /* 0x0000000610097981 */ /* 0x000362000c1e1900 */
[----:B0-----:R-:W-:-:S03]  /*0e50*/  IMAD.WIDE R20, R2, 0x4, R20 ;  /* 0x0000000402147825 */ /* 0x001fc600078e0214 */
[----:B------:R-:W5:Y:S04]  /*0e60*/  LDG.E R10, desc[UR6][R12.64+0x14] ;  /* 0x000014060c0a7981 */ /* 0x000f68000c1e1900 */
[----:B------:R-:W5:Y:S01]  /*0e70*/  LDG.E R11, desc[UR6][R20.64] ;  /* 0x00000006140b7981 */ /* 0x000f62000c1e1900 */
[----:B-1----:R-:W-:-:S03]  /*0e80*/  IMAD.WIDE R16, R2, 0x4, R16 ;  /* 0x0000000402107825 */ /* 0x002fc600078e0210 */
[----:B------:R-:W5:Y:S01]  /*0e90*/  LDG.E R24, desc[UR6][R12.64+0x18] ;  /* 0x000018060c187981 */ /* 0x000f62000c1e1900 */
[----:B------:R-:W-:-:S03]  /*0ea0*/  IMAD.WIDE R14, R2, 0x4, R20 ;  /* 0x00000004020e7825 */ /* 0x000fc600078e0214 */
[----:B------:R-:W5:Y:S04]  /*0eb0*/  LDG.E R25, desc[UR6][R16.64] ;  /* 0x0000000610197981 */ /* 0x000f68000c1e1900 */
[----:B------:R-:W5:Y:S04]  /*0ec0*/  LDG.E R26, desc[UR6][R12.64+0x1c] ;  /* 0x00001c060c1a7981 */ /* 0x000f68000c1e1900 */
[----:B------:R-:W5:Y:S04]  /*0ed0*/  LDG.E R27, desc[UR6][R14.64] ;  /* 0x000000060e1b7981 */ /* 0x000f68000c1e1900 */
[----:B------:R-:W5:Y:S01]  /*0ee0*/  LDG.E R20, desc[UR6][R12.64+0x24] ;  /* 0x000024060c147981 */ /* 0x000f62000c1e1900 */
[----:B--2---:R-:W-:-:S02]  /*0ef0*/  IMAD R28, R28, R18, R19 ;  /* 0x000000121c1c7224 */ /* 0x004fc400078e0213 */
[----:B------:R-:W-:Y:S02]  /*0f00*/  IMAD.WIDE R18, R2, 0x4, R16 ;  /* 0x0000000402127825 */ /* 0x000fe400078e0210 */
[----:B------:R-:W2:Y:S02]  /*0f10*/  LDG.E R16, desc[UR6][R12.64+0x2c] ;  /* 0x00002c060c107981 */ /* 0x000ea4000c1e1900 */
[----:B---3--:R-:W-:Y:S02]  /*0f20*/  IMAD R29, R22, R23, R28 ;  /* 0x00000017161d7224 */ /* 0x008fe400078e021c */
[----:B------:R-:W3:Y:S01]  /*0f30*/  LDG.E R21, desc[UR6][R18.64] ;  /* 0x0000000612157981 */ /* 0x000ee2000c1e1900 */
[----:B------:R-:W-:-:S03]  /*0f40*/  IMAD.WIDE R22, R2, 0x4, R14 ;  /* 0x0000000402167825 */ /* 0x000fc600078e020e */
[----:B------:R-:W3:Y:S01]  /*0f50*/  LDG.E R28, desc[UR6][R12.64+0x20] ;  /* 0x000020060c1c7981 */ /* 0x000ee2000c1e1900 */
[----:B----4-:R-:W-:-:S03]  /*0f60*/  IMAD R29, R5, R4, R29 ;  /* 0x00000004051d7224 */ /* 0x010fc600078e021d */
[----:B------:R-:W4:Y:S01]  /*0f70*/  LDG.E R17, desc[UR6][R22.64] ;  /* 0x0000000616117981 */ /* 0x000f22000c1e1900 */
[----:B------:R-:W-:-:S03]  /*0f80*/  IMAD.WIDE R4, R2, 0x4, R18 ;  /* 0x0000000402047825 */ /* 0x000fc600078e0212 */
[----:B------:R-:W2:Y:S01]  /*0f90*/  LDG.E R14, desc[UR6][R12.64+0x28] ;  /* 0x000028060c0e7981 */ /* 0x000ea2000c1e1900 */
[----:B-----5:R-:W-:-:S03]  /*0fa0*/  IMAD R29, R7, R6, R29 ;  /* 0x00000006071d7224 */ /* 0x020fc600078e021d */
[----:B------:R0:W2:Y:S01]  /*0fb0*/  LDG.E R15, desc[UR6][R4.64] ;  /* 0x00000006040f7981 */ /* 0x0000a2000c1e1900 */
[----:B------:R-:W-:-:S03]  /*0fc0*/  IMAD.WIDE R6, R2, 0x4, R22 ;  /* 0x0000000402067825 */ /* 0x000fc600078e0216 */
[----:B------:R-:W5:Y:S01]  /*0fd0*/  LDG.E R18, desc[UR6][R12.64+0x30] ;  /* 0x000030060c127981 */ /* 0x000f62000c1e1900 */
[----:B------:R-:W-:-:S03]  /*0fe0*/  IMAD R29, R9, R8, R29 ;  /* 0x00000008091d7224 */ /* 0x000fc600078e021d */
[----:B------:R1:W5:Y:S01]  /*0ff0*/  LDG.E R19, desc[UR6][R6.64] ;  /* 0x0000000606137981 */ /* 0x000362000c1e1900 */
[----:B------:R-:W-:-:S03]  /*1000*/  IMAD.WIDE R8, R2, 0x4, R4 ;  /* 0x0000000402087825 */ /* 0x000fc600078e0204 */
[----:B------:R-:W5:Y:S01]  /*1010*/  LDG.E R22, desc[UR6][R12.64+0x34] ;  /* 0x000034060c167981 */ /* 0x000f62000c1e1900 */
[----:B------:R-:W-:-:S03]  /*1020*/  IMAD R29, R11, R10, R29 ;  /* 0x0000000a0b1d7224 */ /* 0x000fc600078e021d */
[----:B------:R1:W5:Y:S01]  /*1030*/  LDG.E R23, desc[UR6][R8.64] ;  /* 0x0000000608177981 */ /* 0x000362000c1e1900 */
[----:B------:R-:W-:-:S04]  /*1040*/  IMAD.WIDE R10, R2, 0x4, R6 ;  /* 0x00000004020a7825 */ /* 0x000fc800078e0206 */
[----:B0-----:R-:W-:-:S04]  /*1050*/  IMAD.WIDE R4, R2, 0x4, R8 ;  /* 0x0000000402047825 */ /* 0x001fc800078e0208 */
[----:B------:R-:W-:Y:S02]  /*1060*/  IMAD R24, R25, R24, R29 ;  /* 0x0000001819187224 */ /* 0x000fe400078e021d */
[----:B------:R0:W5:Y:S01]  /*1070*/  LDG.E R25, desc[UR6][R10.64] ;  /* 0x000000060a197981 */ /* 0x000162000c1e1900 */
[----:B-1----:R-:W-:-:S03]  /*1080*/  IMAD.WIDE R6, R2, 0x4, R10 ;  /* 0x0000000402067825 */ /* 0x002fc600078e020a */
[----:B------:R-:W5:Y:S01]  /*1090*/  LDG.E R29, desc[UR6][R4.64] ;  /* 0x00000006041d7981 */ /* 0x000f62000c1e1900 */
[----:B------:R-:W-:-:S03]  /*10a0*/  IMAD R8, R27, R26, R24 ;  /* 0x0000001a1b087224 */ /* 0x000fc600078e0218 */
[----:B------:R-:W5:Y:S04]  /*10b0*/  LDG.E R24, desc[UR6][R12.64+0x38] ;  /* 0x000038060c187981 */ /* 0x000f68000c1e1900 */
[----:B------:R1:W5:Y:S04]  /*10c0*/  LDG.E R27, desc[UR6][R12.64+0x3c] ;  /* 0x00003c060c1b7981 */ /* 0x000368000c1e1900 */
[----:B------:R-:W5:Y:S01]  /*10d0*/  LDG.E R26, desc[UR6][R6.64] ;  /* 0x00000006061a7981 */ /* 0x000f62000c1e1900 */
[----:B------:R-:W-:Y:S01]  /*10e0*/  PLOP3.LUT P0, PT, PT, PT, PT, 0x8, 0x80 ;  /* 0x000000000080781c */ /* 0x000fe20003f0e170 */
[----:B0-----:R-:W-:Y:S01]  /*10f0*/  IMAD.WIDE R10, R2, 0x4, R6 ;  /* 0x00000004020a7825 */ /* 0x001fe200078e0206 */
[----:B-1----:R-:W-:-:S02]  /*1100*/  IADD3 R12, P1, PT, R12, 0x40, RZ ;  /* 0x000000400c0c7810 */ /* 0x002fc40007f3e0ff */
[----:B------:R-:W-:Y:S02]  /*1110*/  IADD3 R3, PT, PT, R3, 0x10, RZ ;  /* 0x0000001003037810 */ /* 0x000fe40007ffe0ff */
[----:B------:R-:W-:Y:S01]  /*1120*/  IADD3.X R13, PT, PT, RZ, R13, RZ, P1, !PT ;  /* 0x0000000dff0d7210 */ /* 0x000fe20000ffe4ff */
[----:B---3--:R-:W-:-:S04]  /*1130*/  IMAD R8, R21, R28, R8 ;  /* 0x0000001c15087224 */ /* 0x008fc800078e0208 */
[----:B----4-:R-:W-:-:S04]  /*1140*/  IMAD R8, R17, R20, R8 ;  /* 0x0000001411087224 */ /* 0x010fc800078e0208 */
[----:B--2---:R-:W-:-:S04]  /*1150*/  IMAD R8, R15, R14, R8 ;  /* 0x0000000e0f087224 */ /* 0x004fc800078e0208 */
[----:B-----5:R-:W-:-:S04]  /*1160*/  IMAD R8, R19, R16, R8 ;  /* 0x0000001013087224 */ /* 0x020fc800078e0208 */
[----:B------:R-:W-:-:S04]  /*1170*/  IMAD R8, R23, R18, R8 ;  /* 0x0000001217087224 */ /* 0x000fc800078e0208 */
[----:B------:R-:W-:-:S04]  /*1180*/  IMAD R8, R25, R22, R8 ;  /* 0x0000001619087224 */ /* 0x000fc800078e0208 */
[----:B------:R-:W-:-:S04]  /*1190*/  IMAD R8, R29, R24, R8 ;  /* 0x000000181d087224 */ /* 0x000fc800078e0208 */
[----:B------:R-:W-:Y:S02]  /*11a0*/  IMAD R19, R26, R27, R8 ;  /* 0x0000001b1a137224 */ /* 0x000fe400078e0208 */
[----:B------:R-:W-:-:S07]  /*11b0*/  IMAD.WIDE R8, R2, 0x4, R4 ;  /* 0x0000000402087825 */ /* 0x000fce00078e0204 */
.L_x_5:
[----:B------:R-:W-:-:S13]  /*11c0*/  ISETP.LT.OR P0, PT, R3, R0, P0 ;  /* 0x000000000300720c */ /* 0x000fda0000701670 */
[----:B------:R-:W-:Y:S05]  /*11d0*/  @!P0 BRA `(.L_x_0) ;  /* 0x0000000000788947 */ /* 0x000fea0003800000 */
[----:B------:R0:W2:Y:S01]  /*11e0*/  LDG.E R14, desc[UR6][R8.64] ;  /* 0x00000006080e7981 */ /* 0x0000a2000c1e1900 */
[----:B------:R-:W-:-:S03]  /*11f0*/  IMAD.WIDE R26, R2, 0x4, R8 ;  /* 0x00000004021a7825 */ /* 0x000fc600078e0208 */
[----:B------:R-:W2:Y:S01]  /*1200*/  LDG.E R0, desc[UR6][R12.64] ;  /* 0x000000060c007981 */ /* 0x000ea2000c1e1900 */
[----:B------:R-:W-:-:S03]  /*1210*/  IMAD.WIDE R20, R2, 0x4, R10 ;  /* 0x0000000402147825 */ /* 0x000fc600078e020a */
[----:B------:R-:W3:Y:S04]  /*1220*/  LDG.E R15, desc[UR6][R10.64] ;  /* 0x000000060a0f7981 */ /* 0x000ee8000c1e1900 */
[----:B------:R-:W3:Y:S01]  /*1230*/  LDG.E R16, desc[UR6][R12.64+0x4] ;  /* 0x000004060c107981 */ /* 0x000ee2000c1e1900 */
[----:B------:R-:W-:-:S03]  /*1240*/  IMAD.WIDE R4, R2, 0x4, R26 ;  /* 0x0000000402047825 */ /* 0x000fc600078e021a */
[----:B------:R-:W4:Y:S04]  /*1250*/  LDG.E R23, desc[UR6][R12.64+0x8] ;  /* 0x000008060c177981 */ /* 0x000f28000c1e1900 */
[----:B------:R-:W4:Y:S01]  /*1260*/  LDG.E R18, desc[UR6][R26.64] ;  /* 0x000000061a127981 */ /* 0x000f22000c1e1900 */
[----:B------:R-:W-:-:S03]  /*1270*/  IMAD.WIDE R6, R2, 0x4, R20 ;  /* 0x0000000402067825 */ /* 0x000fc600078e0214 */
[----:B------:R-:W5:Y:S04]  /*1280*/  LDG.E R17, desc[UR6][R12.64+0xc] ;  /* 0x00000c060c117981 */ /* 0x000f68000c1e1900 */
[----:B------:R-:W5:Y:S01]  /*1290*/  LDG.E R24, desc[UR6][R20.64] ;  /* 0x0000000614187981 */ /* 0x000f62000c1e1900 */
[----:B0-----:R-:W-:-:S03]  /*12a0*/  IMAD.WIDE R8, R2, 0x4, R4 ;  /* 0x0000000402087825 */ /* 0x001fc600078e0204 */
[----:B------:R-:W5:Y:S04]  /*12b0*/  LDG.E R22, desc[UR6][R12.64+0x10] ;  /* 0x000010060c167981 */ /* 0x000f68000c1e1900 */
[----:B------:R-:W5:Y:S01]  /*12c0*/  LDG.E R25, desc[UR6][R4.64] ;  /* 0x0000000604197981 */ /* 0x000f62000c1e1900 */
[----:B------:R-:W-:-:S03]  /*12d0*/  IMAD.WIDE R2, R2, 0x4, R6 ;  /* 0x0000000402027825 */ /* 0x000fc600078e0206 */
[----:B------:R-:W5:Y:S04]  /*12e0*/  LDG.E R11, desc[UR6][R12.64+0x14] ;  /* 0x000014060c0b7981 */ /* 0x000f68000c1e1900 */
[----:B------:R-:W5:Y:S04]  /*12f0*/  LDG.E R10, desc[UR6][R6.64] ;  /* 0x00000006060a7981 */ /* 0x000f68000c1e1900 */
[----:B------:R-:W5:Y:S04]  /*1300*/  LDG.E R9, desc[UR6][R8.64] ;  /* 0x0000000608097981 */ /* 0x000f68000c1e1900 */
[----:B------:R-:W5:Y:S04]  /*1310*/  LDG.E R26, desc[UR6][R12.64+0x18] ;  /* 0x000018060c1a7981 */ /* 0x000f68000c1e1900 */
[----:B------:R-:W5:Y:S04]  /*1320*/  LDG.E R27, desc[UR6][R12.64+0x1c] ;  /* 0x00001c060c1b7981 */ /* 0x000f68000c1e1900 */
[----:B------:R-:W5:Y:S01]  /*1330*/  LDG.E R2, desc[UR6][R2.64] ;  /* 0x0000000602027981 */ /* 0x000f62000c1e1900 */
[----:B--2---:R-:W-:-:S04]  /*1340*/  IMAD R0, R14, R0, R19 ;  /* 0x000000000e007224 */ /* 0x004fc800078e0213 */
[----:B---3--:R-:W-:-:S04]  /*1350*/  IMAD R0, R15, R16, R0 ;  /* 0x000000100f007224 */ /* 0x008fc800078e0200 */
[----:B----4-:R-:W-:-:S04]  /*1360*/  IMAD R0, R18, R23, R0 ;  /* 0x0000001712007224 */ /* 0x010fc800078e0200 */
[----:B-----5:R-:W-:-:S04]  /*1370*/  IMAD R0, R24, R17, R0 ;  /* 0x0000001118007224 */ /* 0x020fc800078e0200 */
[----:B------:R-:W-:-:S04]  /*1380*/  IMAD R0, R25, R22, R0 ;  /* 0x0000001619007224 */ /* 0x000fc800078e0200 */
[----:B------:R-:W-:-:S04]  /*1390*/  IMAD R0, R10, R11, R0 ;  /* 0x0000000b0a007224 */ /* 0x000fc800078e0200 */
[----:B------:R-:W-:-:S04]  /*13a0*/  IMAD R0, R9, R26, R0 ;  /* 0x0000001a09007224 */ /* 0x000fc800078e0200 */
[----:B------:R-:W-:-:S07]  /*13b0*/  IMAD R19, R2, R27, R0 ;  /* 0x0000001b02137224 */ /* 0x000fce00078e0200 */
.L_x_0:
[----:B------:R-:W0:Y:S01]  /*13c0*/  S2R R0, SR_TID.X ;  /* 0x0000000000007919 */ /* 0x000e220000002100 */
[----:B------:R-:W0:Y:S08]  /*13d0*/  LDC R5, c[0x0][0x360] ;  /* 0x0000d800ff057b82 */ /* 0x000e300000000800 */
[----:B------:R-:W1:Y:S01]  /*13e0*/  LDC.64 R2, c[0x0][0x398] ;  /* 0x0000e600ff027b82 */ /* 0x000e620000000a00 */
[----:B0-----:R-:W-:-:S04]  /*13f0*/  IMAD R5, R5, UR8, R0 ;  /* 0x0000000805057c24 */ /* 0x001fc8000f8e0200 */
[----:B-1----:R-:W-:-:S05]  /*1400*/  IMAD.WIDE R2, R5, 0x4, R2 ;  /* 0x0000000405027825 */ /* 0x002fca00078e0202 */
[----:B------:R-:W-:Y:S01]  /*1410*/  STG.E desc[UR6][R2.64], R19 ;  /* 0x0000001302007986 */ /* 0x000fe2000c101906 */
[----:B------:R-:W-:Y:S05]  /*1420*/  EXIT ;  /* 0x000000000000794d */ /* 0x000fea0003800000 */
.L_x_6:
[----:B------:R-:W-:-:S00]  /*1430*/  BRA `(.L_x_6) ;  /* 0xfffffffc00fc7947 */ /* 0x000fc0000383ffff */
[----:B------:R-:W-:-:S00]  /*1440*/  NOP ;  /* 0x0000000000007918 */ /* 0x000fc00000000000 */
        /* <DEDUP_REMOVED lines=11> */
.L_x_7:


//--------------------- .nv.shared.reserved.0     --------------------------
	.section	.nv.shared.reserved.0,"aw",@nobits
	.weak		__nv_reservedSMEM_offset_0_alias
	.size		__nv_reservedSMEM_offset_0_alias, 0, 64
	.other		__nv_reservedSMEM_offset_0_alias,@"STO_CUDA_RESERVED_SHARED STV_DEFAULT"
__nv_reservedSMEM_offset_0_alias:
	.zero		0
	.zero		64


//--------------------- .nv.constant0._Z8multiplyiPiS_S_ --------------------------
	.section	.nv.constant0._Z8multiplyiPiS_S_,"a",@progbits
	.sectionflags	@""
	.align	4
.nv.constant0._Z8multiplyiPiS_S_:
	.zero		928


//--------------------- SYMBOLS --------------------------

	.type		.nv.reservedSmem.offset0,@object
	.size		.nv.reservedSmem.offset0,0x4
